//
// Generated by NVIDIA NVVM Compiler
//
// Compiler Build ID: CL-36424714
// Cuda compilation tools, release 13.0, V13.0.88
// Based on NVVM 20.0.0
//

.version 9.0
.target sm_100
.address_size 64

	// .globl	_Z15LayerNormKernelPK13__nv_bfloat16PS_S1_S1_f
// _ZZ15LayerNormKernelPK13__nv_bfloat16PS_S1_S1_fE10shared_row has been demoted
// _ZZ15LayerNormKernelPK13__nv_bfloat16PS_S1_S1_fE13partial_accum has been demoted
// _ZZ15LayerNormKernelPK13__nv_bfloat16PS_S1_S1_fE16partial_accum_sq has been demoted
// _ZZ15LayerNormKernelPK13__nv_bfloat16PS_S1_S1_fE4mean has been demoted
// _ZZ15LayerNormKernelPK13__nv_bfloat16PS_S1_S1_fE3var has been demoted

.visible .entry _Z15LayerNormKernelPK13__nv_bfloat16PS_S1_S1_f(
	.param .u64 .ptr .align 1 _Z15LayerNormKernelPK13__nv_bfloat16PS_S1_S1_f_param_0,
	.param .u64 .ptr .align 1 _Z15LayerNormKernelPK13__nv_bfloat16PS_S1_S1_f_param_1,
	.param .u64 .ptr .align 1 _Z15LayerNormKernelPK13__nv_bfloat16PS_S1_S1_f_param_2,
	.param .u64 .ptr .align 1 _Z15LayerNormKernelPK13__nv_bfloat16PS_S1_S1_f_param_3,
	.param .f32 _Z15LayerNormKernelPK13__nv_bfloat16PS_S1_S1_f_param_4
)
.maxntid 256
{
	.reg .pred 	%p<14>;
	.reg .b16 	%rs<37>;
	.reg .b32 	%r<150>;
	.reg .b32 	%f<77>;
	.reg .b64 	%rd<56>;
	// demoted variable
	.shared .align 2 .b8 _ZZ15LayerNormKernelPK13__nv_bfloat16PS_S1_S1_fE10shared_row[8192];
	// demoted variable
	.shared .align 4 .b8 _ZZ15LayerNormKernelPK13__nv_bfloat16PS_S1_S1_fE13partial_accum[1024];
	// demoted variable
	.shared .align 4 .b8 _ZZ15LayerNormKernelPK13__nv_bfloat16PS_S1_S1_fE16partial_accum_sq[1024];
	// demoted variable
	.shared .align 4 .f32 _ZZ15LayerNormKernelPK13__nv_bfloat16PS_S1_S1_fE4mean;
	// demoted variable
	.shared .align 4 .f32 _ZZ15LayerNormKernelPK13__nv_bfloat16PS_S1_S1_fE3var;
	ld.param.u64 	%rd14, [_Z15LayerNormKernelPK13__nv_bfloat16PS_S1_S1_f_param_0];
	ld.param.u64 	%rd15, [_Z15LayerNormKernelPK13__nv_bfloat16PS_S1_S1_f_param_1];
	ld.param.u64 	%rd16, [_Z15LayerNormKernelPK13__nv_bfloat16PS_S1_S1_f_param_2];
	ld.param.u64 	%rd17, [_Z15LayerNormKernelPK13__nv_bfloat16PS_S1_S1_f_param_3];
	ld.param.f32 	%f13, [_Z15LayerNormKernelPK13__nv_bfloat16PS_S1_S1_f_param_4];
	cvta.to.global.u64 	%rd1, %rd14;
	cvta.to.global.u64 	%rd2, %rd15;
	cvta.to.global.u64 	%rd3, %rd17;
	cvta.to.global.u64 	%rd4, %rd16;
	mov.u32 	%r88, %ctaid.x;
	mov.u32 	%r149, %tid.x;
	mov.u32 	%r2, %ntid.x;
	shl.b32 	%r3, %r88, 12;
	add.s32 	%r89, %r149, %r2;
	cvt.u16.u32 	%rs2, %r89;
	xor.b16  	%rs3, %rs2, 4095;
	cvt.u16.u32 	%rs4, %r2;
	div.u16 	%rs5, %rs3, %rs4;
	and.b16  	%rs1, %rs5, 3;
	xor.b16  	%rs6, %rs1, 2;
	cvt.u32.u16 	%r4, %rs6;
	setp.eq.s16 	%p1, %rs1, 2;
	mov.u32 	%r130, %r149;
	@%p1 bra 	$L__BB0_3;
	add.s32 	%r90, %r149, %r3;
	mul.wide.u32 	%rd18, %r90, 2;
	add.s64 	%rd54, %rd1, %rd18;
	mul.wide.u32 	%rd6, %r2, 2;
	shl.b32 	%r91, %r149, 1;
	mov.u32 	%r92, _ZZ15LayerNormKernelPK13__nv_bfloat16PS_S1_S1_fE10shared_row;
	add.s32 	%r123, %r92, %r91;
	shl.b32 	%r6, %r2, 1;
	neg.s32 	%r122, %r4;
	mad.lo.s32 	%r130, %r2, %r4, %r149;
$L__BB0_2:
	.pragma "nounroll";
	ld.global.nc.u16 	%rs7, [%rd54];
	st.shared.u16 	[%r123], %rs7;
	add.s64 	%rd54, %rd54, %rd6;
	add.s32 	%r123, %r123, %r6;
	add.s32 	%r122, %r122, 1;
	setp.ne.s32 	%p2, %r122, 0;
	@%p2 bra 	$L__BB0_2;
$L__BB0_3:
	shl.b32 	%r14, %r2, 2;
	add.s32 	%r126, %r130, %r3;
	add.s32 	%r129, %r126, %r2;
	shl.b32 	%r17, %r2, 1;
	add.s32 	%r128, %r126, %r17;
	mul.lo.s32 	%r19, %r2, 3;
	add.s32 	%r127, %r126, %r19;
	shl.b32 	%r93, %r130, 1;
	mov.u32 	%r94, _ZZ15LayerNormKernelPK13__nv_bfloat16PS_S1_S1_fE10shared_row;
	add.s32 	%r125, %r94, %r93;
	shl.b32 	%r22, %r2, 3;
	mul.lo.s32 	%r23, %r2, 6;
$L__BB0_4:
	mul.wide.u32 	%rd19, %r126, 2;
	add.s64 	%rd20, %rd1, %rd19;
	ld.global.nc.u16 	%rs8, [%rd20];
	st.shared.u16 	[%r125], %rs8;
	add.s32 	%r95, %r125, %r17;
	mul.wide.u32 	%rd21, %r129, 2;
	add.s64 	%rd22, %rd1, %rd21;
	ld.global.nc.u16 	%rs9, [%rd22];
	st.shared.u16 	[%r95], %rs9;
	add.s32 	%r96, %r125, %r14;
	mul.wide.u32 	%rd23, %r128, 2;
	add.s64 	%rd24, %rd1, %rd23;
	ld.global.nc.u16 	%rs10, [%rd24];
	st.shared.u16 	[%r96], %rs10;
	add.s32 	%r97, %r125, %r23;
	mul.wide.u32 	%rd25, %r127, 2;
	add.s64 	%rd26, %rd1, %rd25;
	ld.global.nc.u16 	%rs11, [%rd26];
	st.shared.u16 	[%r97], %rs11;
	add.s32 	%r130, %r130, %r14;
	add.s32 	%r129, %r129, %r14;
	add.s32 	%r128, %r128, %r14;
	add.s32 	%r127, %r127, %r14;
	add.s32 	%r126, %r126, %r14;
	add.s32 	%r125, %r125, %r22;
	setp.lt.u32 	%p3, %r130, 4096;
	@%p3 bra 	$L__BB0_4;
	setp.eq.s16 	%p4, %rs1, 2;
	bar.sync 	0;
	mov.f32 	%f73, 0f00000000;
	mov.u32 	%r134, %r149;
	mov.f32 	%f74, %f73;
	@%p4 bra 	$L__BB0_8;
	shl.b32 	%r98, %r149, 1;
	add.s32 	%r132, %r94, %r98;
	neg.s32 	%r131, %r4;
	mov.f32 	%f73, 0f00000000;
	mov.u32 	%r134, %r149;
$L__BB0_7:
	.pragma "nounroll";
	ld.shared.u16 	%rs12, [%r132];
	// begin inline asm
	{ cvt.f32.bf16 %f16, %rs12;}

	// end inline asm
	add.f32 	%f74, %f74, %f16;
	fma.rn.f32 	%f73, %f16, %f16, %f73;
	add.s32 	%r134, %r134, %r2;
	add.s32 	%r132, %r132, %r17;
	add.s32 	%r131, %r131, 1;
	setp.ne.s32 	%p5, %r131, 0;
	@%p5 bra 	$L__BB0_7;
$L__BB0_8:
	shl.b32 	%r100, %r134, 1;
	add.s32 	%r135, %r94, %r100;
$L__BB0_9:
	ld.shared.u16 	%rs13, [%r135];
	// begin inline asm
	{ cvt.f32.bf16 %f17, %rs13;}

	// end inline asm
	add.f32 	%f21, %f74, %f17;
	fma.rn.f32 	%f22, %f17, %f17, %f73;
	add.s32 	%r102, %r135, %r17;
	ld.shared.u16 	%rs14, [%r102];
	// begin inline asm
	{ cvt.f32.bf16 %f18, %rs14;}

	// end inline asm
	add.f32 	%f23, %f21, %f18;
	fma.rn.f32 	%f24, %f18, %f18, %f22;
	add.s32 	%r103, %r135, %r14;
	ld.shared.u16 	%rs15, [%r103];
	// begin inline asm
	{ cvt.f32.bf16 %f19, %rs15;}

	// end inline asm
	add.f32 	%f25, %f23, %f19;
	fma.rn.f32 	%f26, %f19, %f19, %f24;
	add.s32 	%r104, %r135, %r23;
	ld.shared.u16 	%rs16, [%r104];
	// begin inline asm
	{ cvt.f32.bf16 %f20, %rs16;}

	// end inline asm
	add.f32 	%f74, %f25, %f20;
	fma.rn.f32 	%f73, %f20, %f20, %f26;
	add.s32 	%r134, %r134, %r14;
	add.s32 	%r135, %r135, %r22;
	setp.lt.u32 	%p6, %r134, 4096;
	@%p6 bra 	$L__BB0_9;
	shl.b32 	%r105, %r149, 2;
	mov.u32 	%r106, _ZZ15LayerNormKernelPK13__nv_bfloat16PS_S1_S1_fE13partial_accum;
	add.s32 	%r50, %r106, %r105;
	st.shared.f32 	[%r50], %f74;
	mov.u32 	%r107, _ZZ15LayerNormKernelPK13__nv_bfloat16PS_S1_S1_fE16partial_accum_sq;
	add.s32 	%r51, %r107, %r105;
	st.shared.f32 	[%r51], %f73;
	bar.sync 	0;
	setp.lt.u32 	%p7, %r2, 2;
	@%p7 bra 	$L__BB0_15;
	mov.u32 	%r137, %r2;
$L__BB0_12:
	shr.u32 	%r53, %r137, 1;
	setp.ge.u32 	%p8, %r149, %r53;
	@%p8 bra 	$L__BB0_14;
	shl.b32 	%r108, %r53, 2;
	add.s32 	%r109, %r50, %r108;
	ld.shared.f32 	%f27, [%r109];
	ld.shared.f32 	%f28, [%r50];
	add.f32 	%f29, %f27, %f28;
	st.shared.f32 	[%r50], %f29;
	add.s32 	%r110, %r51, %r108;
	ld.shared.f32 	%f30, [%r110];
	ld.shared.f32 	%f31, [%r51];
	add.f32 	%f32, %f30, %f31;
	st.shared.f32 	[%r51], %f32;
$L__BB0_14:
	bar.sync 	0;
	setp.gt.u32 	%p9, %r137, 3;
	mov.u32 	%r137, %r53;
	@%p9 bra 	$L__BB0_12;
$L__BB0_15:
	setp.ne.s32 	%p10, %r149, 0;
	@%p10 bra 	$L__BB0_17;
	ld.shared.f32 	%f33, [_ZZ15LayerNormKernelPK13__nv_bfloat16PS_S1_S1_fE13partial_accum];
	ld.shared.f32 	%f34, [_ZZ15LayerNormKernelPK13__nv_bfloat16PS_S1_S1_fE16partial_accum_sq];
	mul.f32 	%f35, %f33, 0f39800000;
	st.shared.f32 	[_ZZ15LayerNormKernelPK13__nv_bfloat16PS_S1_S1_fE4mean], %f35;
	mul.f32 	%f36, %f34, 0f39800000;
	mul.f32 	%f37, %f35, %f35;
	sub.f32 	%f38, %f36, %f37;
	st.shared.f32 	[_ZZ15LayerNormKernelPK13__nv_bfloat16PS_S1_S1_fE3var], %f38;
$L__BB0_17:
	setp.eq.s16 	%p11, %rs1, 2;
	bar.sync 	0;
	ld.shared.f32 	%f39, [_ZZ15LayerNormKernelPK13__nv_bfloat16PS_S1_S1_fE3var];
	add.f32 	%f40, %f13, %f39;
	rsqrt.approx.f32 	%f11, %f40;
	ld.shared.f32 	%f12, [_ZZ15LayerNormKernelPK13__nv_bfloat16PS_S1_S1_fE4mean];
	@%p11 bra 	$L__BB0_20;
	add.s32 	%r111, %r149, %r3;
	mul.wide.u32 	%rd28, %r111, 2;
	add.s64 	%rd9, %rd2, %rd28;
	mul.wide.u32 	%rd29, %r149, 2;
	add.s64 	%rd10, %rd3, %rd29;
	add.s64 	%rd11, %rd4, %rd29;
	shl.b32 	%r112, %r149, 1;
	add.s32 	%r139, %r94, %r112;
	neg.s32 	%r138, %r4;
	mad.lo.s32 	%r149, %r2, %r4, %r149;
	mov.b64 	%rd55, 0;
$L__BB0_19:
	.pragma "nounroll";
	ld.shared.u16 	%rs17, [%r139];
	// begin inline asm
	{ cvt.f32.bf16 %f41, %rs17;}

	// end inline asm
	sub.f32 	%f45, %f41, %f12;
	mul.f32 	%f46, %f11, %f45;
	add.s64 	%rd30, %rd11, %rd55;
	ld.global.nc.u16 	%rs18, [%rd30];
	// begin inline asm
	{ cvt.f32.bf16 %f42, %rs18;}

	// end inline asm
	add.s64 	%rd31, %rd10, %rd55;
	ld.global.nc.u16 	%rs19, [%rd31];
	// begin inline asm
	{ cvt.f32.bf16 %f43, %rs19;}

	// end inline asm
	fma.rn.f32 	%f44, %f42, %f46, %f43;
	// begin inline asm
	{  cvt.rn.bf16.f32 %rs20, %f44;}

	// end inline asm
	add.s64 	%rd32, %rd9, %rd55;
	st.global.u16 	[%rd32], %rs20;
	mul.wide.u32 	%rd33, %r2, 2;
	add.s64 	%rd55, %rd55, %rd33;
	add.s32 	%r139, %r139, %r17;
	add.s32 	%r138, %r138, 1;
	setp.ne.s32 	%p12, %r138, 0;
	@%p12 bra 	$L__BB0_19;
$L__BB0_20:
	add.s32 	%r148, %r149, %r17;
	add.s32 	%r147, %r149, %r19;
	add.s32 	%r146, %r2, %r149;
	add.s32 	%r145, %r146, %r3;
	add.s32 	%r142, %r149, %r3;
	add.s32 	%r144, %r142, %r17;
	add.s32 	%r143, %r142, %r19;
	shl.b32 	%r114, %r149, 1;
	add.s32 	%r141, %r94, %r114;
$L__BB0_21:
	ld.shared.u16 	%rs21, [%r141];
	// begin inline asm
	{ cvt.f32.bf16 %f47, %rs21;}

	// end inline asm
	sub.f32 	%f63, %f47, %f12;
	mul.f32 	%f64, %f11, %f63;
	mul.wide.u32 	%rd34, %r149, 2;
	add.s64 	%rd35, %rd4, %rd34;
	ld.global.nc.u16 	%rs22, [%rd35];
	// begin inline asm
	{ cvt.f32.bf16 %f48, %rs22;}

	// end inline asm
	add.s64 	%rd36, %rd3, %rd34;
	ld.global.nc.u16 	%rs23, [%rd36];
	// begin inline asm
	{ cvt.f32.bf16 %f49, %rs23;}

	// end inline asm
	fma.rn.f32 	%f50, %f48, %f64, %f49;
	// begin inline asm
	{  cvt.rn.bf16.f32 %rs24, %f50;}

	// end inline asm
	mul.wide.u32 	%rd37, %r142, 2;
	add.s64 	%rd38, %rd2, %rd37;
	st.global.u16 	[%rd38], %rs24;
	add.s32 	%r116, %r149, %r2;
	add.s32 	%r117, %r141, %r17;
	ld.shared.u16 	%rs25, [%r117];
	// begin inline asm
	{ cvt.f32.bf16 %f51, %rs25;}

	// end inline asm
	sub.f32 	%f65, %f51, %f12;
	mul.f32 	%f66, %f11, %f65;
	mul.wide.u32 	%rd39, %r146, 2;
	add.s64 	%rd40, %rd4, %rd39;
	ld.global.nc.u16 	%rs26, [%rd40];
	// begin inline asm
	{ cvt.f32.bf16 %f52, %rs26;}

	// end inline asm
	add.s64 	%rd41, %rd3, %rd39;
	ld.global.nc.u16 	%rs27, [%rd41];
	// begin inline asm
	{ cvt.f32.bf16 %f53, %rs27;}

	// end inline asm
	fma.rn.f32 	%f54, %f52, %f66, %f53;
	// begin inline asm
	{  cvt.rn.bf16.f32 %rs28, %f54;}

	// end inline asm
	mul.wide.u32 	%rd42, %r145, 2;
	add.s64 	%rd43, %rd2, %rd42;
	st.global.u16 	[%rd43], %rs28;
	add.s32 	%r118, %r116, %r2;
	add.s32 	%r119, %r141, %r14;
	ld.shared.u16 	%rs29, [%r119];
	// begin inline asm
	{ cvt.f32.bf16 %f55, %rs29;}

	// end inline asm
	sub.f32 	%f67, %f55, %f12;
	mul.f32 	%f68, %f11, %f67;
	mul.wide.u32 	%rd44, %r148, 2;
	add.s64 	%rd45, %rd4, %rd44;
	ld.global.nc.u16 	%rs30, [%rd45];
	// begin inline asm
	{ cvt.f32.bf16 %f56, %rs30;}

	// end inline asm
	add.s64 	%rd46, %rd3, %rd44;
	ld.global.nc.u16 	%rs31, [%rd46];
	// begin inline asm
	{ cvt.f32.bf16 %f57, %rs31;}

	// end inline asm
	fma.rn.f32 	%f58, %f56, %f68, %f57;
	// begin inline asm
	{  cvt.rn.bf16.f32 %rs32, %f58;}

	// end inline asm
	mul.wide.u32 	%rd47, %r144, 2;
	add.s64 	%rd48, %rd2, %rd47;
	st.global.u16 	[%rd48], %rs32;
	add.s32 	%r120, %r118, %r2;
	add.s32 	%r121, %r141, %r23;
	ld.shared.u16 	%rs33, [%r121];
	// begin inline asm
	{ cvt.f32.bf16 %f59, %rs33;}

	// end inline asm
	sub.f32 	%f69, %f59, %f12;
	mul.f32 	%f70, %f11, %f69;
	mul.wide.u32 	%rd49, %r147, 2;
	add.s64 	%rd50, %rd4, %rd49;
	ld.global.nc.u16 	%rs34, [%rd50];
	// begin inline asm
	{ cvt.f32.bf16 %f60, %rs34;}

	// end inline asm
	add.s64 	%rd51, %rd3, %rd49;
	ld.global.nc.u16 	%rs35, [%rd51];
	// begin inline asm
	{ cvt.f32.bf16 %f61, %rs35;}

	// end inline asm
	fma.rn.f32 	%f62, %f60, %f70, %f61;
	// begin inline asm
	{  cvt.rn.bf16.f32 %rs36, %f62;}

	// end inline asm
	mul.wide.u32 	%rd52, %r143, 2;
	add.s64 	%rd53, %rd2, %rd52;
	st.global.u16 	[%rd53], %rs36;
	add.s32 	%r149, %r120, %r2;
	add.s32 	%r148, %r148, %r14;
	add.s32 	%r147, %r147, %r14;
	add.s32 	%r146, %r146, %r14;
	add.s32 	%r145, %r145, %r14;
	add.s32 	%r144, %r144, %r14;
	add.s32 	%r143, %r143, %r14;
	add.s32 	%r142, %r142, %r14;
	add.s32 	%r141, %r141, %r22;
	setp.lt.u32 	%p13, %r149, 4096;
	@%p13 bra 	$L__BB0_21;
	ret;

}


// ===== COMPILED SASS (sm_100) =====

	.target	sm_100

	.elftype	@"ET_EXEC"


//--------------------- .note.nv.tkinfo           --------------------------
	.section	.note.nv.tkinfo,"",@"SHT_NOTE"
	.sectionflags	@"SHF_NOTE_NV_TKINFO"
	.tkinfo
        /*0018*/ 	.word	0x00000002
        /*0030*/ 	.string	""
        /*0030*/ 	.string	"ptxas"
        /*0030*/ 	.string	"Cuda compilation tools, release 13.0, V13.0.88"
        /*0030*/ 	.string	"Build cuda_13.0.r13.0/compiler.36424714_0"
        /*0030*/ 	.string	"-arch sm_100 -m 64 "



//--------------------- .note.nv.cuinfo           --------------------------
	.section	.note.nv.cuinfo,"",@"SHT_NOTE"
	.sectionflags	@"SHF_NOTE_NV_CUINFO"
        /*0018*/ 	.short	0x0002
        /*001a*/ 	.short	0x0064
        /*001c*/ 	.short	0x0082
	.zero		2


//--------------------- .nv.info                  --------------------------
	.section	.nv.info,"",@"SHT_CUDA_INFO"
	.align	4


	//----- nvinfo : EIATTR_REGCOUNT
	.align		4
        /*0000*/ 	.byte	0x04, 0x2f
        /*0002*/ 	.short	(.L_1 - .L_0)
	.align		4
.L_0:
        /*0004*/ 	.word	index@(_Z15LayerNormKernelPK13__nv_bfloat16PS_S1_S1_f)
        /*0008*/ 	.word	0x00000020


	//----- nvinfo : EIATTR_FRAME_SIZE
	.align		4
.L_1:
        /*000c*/ 	.byte	0x04, 0x11
        /*000e*/ 	.short	(.L_3 - .L_2)
	.align		4
.L_2:
        /*0010*/ 	.word	index@($__internal_0_$__cuda_sm20_div_u16)
        /*0014*/ 	.word	0x00000000


	//----- nvinfo : EIATTR_FRAME_SIZE
	.align		4
.L_3:
        /*0018*/ 	.byte	0x04, 0x11
        /*001a*/ 	.short	(.L_5 - .L_4)
	.align		4
.L_4:
        /*001c*/ 	.word	index@(_Z15LayerNormKernelPK13__nv_bfloat16PS_S1_S1_f)
        /*0020*/ 	.word	0x00000000


	//----- nvinfo : EIATTR_MIN_STACK_SIZE
	.align		4
.L_5:
        /*0024*/ 	.byte	0x04, 0x12
        /*0026*/ 	.short	(.L_7 - .L_6)
	.align		4
.L_6:
        /*0028*/ 	.word	index@(_Z15LayerNormKernelPK13__nv_bfloat16PS_S1_S1_f)
        /*002c*/ 	.word	0x00000000
.L_7:


//--------------------- .nv.compat                --------------------------
	.section	.nv.compat,"",@"SHT_CUDA_COMPAT_INFO"
	.align	4
        /*0000*/ 	.byte	0x02, 0x09, 0x00, 0x00, 0x02, 0x02, 0x01, 0x00, 0x02, 0x05, 0x05, 0x00, 0x03, 0x07, 0x01, 0x01
        /*0010*/ 	.byte	0x02, 0x03, 0x00, 0x00, 0x02, 0x06, 0x01, 0x00, 0x04, 0x0b, 0x08, 0x00, 0x01, 0x00, 0x00, 0x00
        /*0020*/ 	.byte	0x00, 0x00, 0x00, 0x00


//--------------------- .nv.info._Z15LayerNormKernelPK13__nv_bfloat16PS_S1_S1_f --------------------------
	.section	.nv.info._Z15LayerNormKernelPK13__nv_bfloat16PS_S1_S1_f,"",@"SHT_CUDA_INFO"
	.sectionflags	@""
	.align	4


	//----- nvinfo : EIATTR_CUDA_API_VERSION
	.align		4
        /*0000*/ 	.byte	0x04, 0x37
        /*0002*/ 	.short	(.L_9 - .L_8)
.L_8:
        /*0004*/ 	.word	0x00000082


	//----- nvinfo : EIATTR_KPARAM_INFO
	.align		4
.L_9:
        /*0008*/ 	.byte	0x04, 0x17
        /*000a*/ 	.short	(.L_11 - .L_10)
.L_10:
        /*000c*/ 	.word	0x00000000
        /*0010*/ 	.short	0x0004
        /*0012*/ 	.short	0x0020
        /*0014*/ 	.byte	0x00, 0xf0, 0x11, 0x00


	//----- nvinfo : EIATTR_KPARAM_INFO
	.align		4
.L_11:
        /*0018*/ 	.byte	0x04, 0x17
        /*001a*/ 	.short	(.L_13 - .L_12)
.L_12:
        /*001c*/ 	.word	0x00000000
        /*0020*/ 	.short	0x0003
        /*0022*/ 	.short	0x0018
        /*0024*/ 	.byte	0x00, 0xf5, 0x21, 0x00


	//----- nvinfo : EIATTR_KPARAM_INFO
	.align		4
.L_13:
        /*0028*/ 	.byte	0x04, 0x17
        /*002a*/ 	.short	(.L_15 - .L_14)
.L_14:
        /*002c*/ 	.word	0x00000000
        /*0030*/ 	.short	0x0002
        /*0032*/ 	.short	0x0010
        /*0034*/ 	.byte	0x00, 0xf5, 0x21, 0x00


	//----- nvinfo : EIATTR_KPARAM_INFO
	.align		4
.L_15:
        /*0038*/ 	.byte	0x04, 0x17
        /*003a*/ 	.short	(.L_17 - .L_16)
.L_16:
        /*003c*/ 	.word	0x00000000
        /*0040*/ 	.short	0x0001
        /*0042*/ 	.short	0x0008
        /*0044*/ 	.byte	0x00, 0xf5, 0x21, 0x00


	//----- nvinfo : EIATTR_KPARAM_INFO
	.align		4
.L_17:
        /*0048*/ 	.byte	0x04, 0x17
        /*004a*/ 	.short	(.L_19 - .L_18)
.L_18:
        /*004c*/ 	.word	0x00000000
        /*0050*/ 	.short	0x0000
        /*0052*/ 	.short	0x0000
        /*0054*/ 	.byte	0x00, 0xf5, 0x21, 0x00


	//----- nvinfo : EIATTR_SPARSE_MMA_MASK
	.align		4
.L_19:
        /*0058*/ 	.byte	0x03, 0x50
        /*005a*/ 	.short	0x0000


	//----- nvinfo : EIATTR_MAXREG_COUNT
	.align		4
        /*005c*/ 	.byte	0x03, 0x1b
        /*005e*/ 	.short	0x00ff


	//----- nvinfo : EIATTR_NUM_BARRIERS
	.align		4
        /*0060*/ 	.byte	0x02, 0x4c
        /*0062*/ 	.byte	0x01
	.zero		1


	//----- nvinfo : EIATTR_MERCURY_ISA_VERSION
	.align		4
        /*0064*/ 	.byte	0x03, 0x5f
        /*0066*/ 	.short	0x0101


	//----- nvinfo : EIATTR_VRC_CTA_INIT_COUNT
	.align		4
        /*0068*/ 	.byte	0x02, 0x4a
	.zero		1
	.zero		1


	//----- nvinfo : EIATTR_EXIT_INSTR_OFFSETS
	.align		4
        /*006c*/ 	.byte	0x04, 0x1c
        /*006e*/ 	.short	(.L_21 - .L_20)


	//   ....[0]....
.L_20:
        /*0070*/ 	.word	0x00001230


	//----- nvinfo : EIATTR_MAX_THREADS
	.align		4
.L_21:
        /*0074*/ 	.byte	0x04, 0x05
        /*0076*/ 	.short	(.L_23 - .L_22)
.L_22:
        /*0078*/ 	.word	0x00000100
        /*007c*/ 	.word	0x00000001
        /*0080*/ 	.word	0x00000001


	//----- nvinfo : EIATTR_CRS_STACK_SIZE
	.align		4
.L_23:
        /*0084*/ 	.byte	0x04, 0x1e
        /*0086*/ 	.short	(.L_25 - .L_24)
.L_24:
        /*0088*/ 	.word	0x00000000


	//----- nvinfo : EIATTR_CBANK_PARAM_SIZE
	.align		4
.L_25:
        /*008c*/ 	.byte	0x03, 0x19
        /*008e*/ 	.short	0x0024


	//----- nvinfo : EIATTR_PARAM_CBANK
	.align		4
        /*0090*/ 	.byte	0x04, 0x0a
        /*0092*/ 	.short	(.L_27 - .L_26)
	.align		4
.L_26:
        /*0094*/ 	.word	index@(.nv.constant0._Z15LayerNormKernelPK13__nv_bfloat16PS_S1_S1_f)
        /*0098*/ 	.short	0x0380
        /*009a*/ 	.short	0x0024


	//----- nvinfo : EIATTR_SW_WAR
	.align		4
.L_27:
        /*009c*/ 	.byte	0x04, 0x36
        /*009e*/ 	.short	(.L_29 - .L_28)
.L_28:
        /*00a0*/ 	.word	0x00000008
.L_29:


//--------------------- .nv.callgraph             --------------------------
	.section	.nv.callgraph,"",@"SHT_CUDA_CALLGRAPH"
	.align	4
	.sectionentsize	8
	.align		4
        /*0000*/ 	.word	0x00000000
	.align		4
        /*0004*/ 	.word	0xffffffff
	.align		4
        /*0008*/ 	.word	0x00000000
	.align		4
        /*000c*/ 	.word	0xfffffffe
	.align		4
        /*0010*/ 	.word	0x00000000
	.align		4
        /*0014*/ 	.word	0xfffffffd
	.align		4
        /*0018*/ 	.word	0x00000000
	.align		4
        /*001c*/ 	.word	0xfffffffc


//--------------------- .text._Z15LayerNormKernelPK13__nv_bfloat16PS_S1_S1_f --------------------------
	.section	.text._Z15LayerNormKernelPK13__nv_bfloat16PS_S1_S1_f,"ax",@progbits
	.align	128
        .global         _Z15LayerNormKernelPK13__nv_bfloat16PS_S1_S1_f
        .type           _Z15LayerNormKernelPK13__nv_bfloat16PS_S1_S1_f,@function
        .size           _Z15LayerNormKernelPK13__nv_bfloat16PS_S1_S1_f,(.L_x_21 - _Z15LayerNormKernelPK13__nv_bfloat16PS_S1_S1_f)
        .other          _Z15LayerNormKernelPK13__nv_bfloat16PS_S1_S1_f,@"STO_CUDA_ENTRY STV_DEFAULT"
_Z15LayerNormKernelPK13__nv_bfloat16PS_S1_S1_f:
.text._Z15LayerNormKernelPK13__nv_bfloat16PS_S1_S1_f:
[----:B------:R-:W-:Y:S01]  /*0000*/  LDC R1, c[0x0][0x37c] ;  /* 0x0000df00ff017b82 */ /* 0x000fe20000000800 */
[----:B------:R-:W0:Y:S07]  /*0010*/  S2R R3, SR_TID.X ;  /* 0x0000000000037919 */ /* 0x000e2e0000002100 */
[----:B------:R-:W1:Y:S01]  /*0020*/  LDC R0, c[0x0][0x360] ;  /* 0x0000d800ff007b82 */ /* 0x000e620000000800 */
[----:B------:R-:W-:Y:S01]  /*0030*/  MOV R9, 0xa0 ;  /* 0x000000a000097802 */ /* 0x000fe20000000f00 */
[----:B------:R-:W2:Y:S01]  /*0040*/  S2R R6, SR_CTAID.X ;  /* 0x0000000000067919 */ /* 0x000ea20000002500 */
[----:B-1----:R-:W-:-:S02]  /*0050*/  LOP3.LUT R4, R0, 0xffff, RZ, 0xc0, !PT ;  /* 0x0000ffff00047812 */ /* 0x002fc400078ec0ff */
[----:B0-----:R-:W-:-:S04]  /*0060*/  IADD3 R2, PT, PT, R3, R0, RZ ;  /* 0x0000000003027210 */ /* 0x001fc80007ffe0ff */
[----:B------:R-:W-:-:S04]  /*0070*/  LOP3.LUT R2, R2, 0xfff, RZ, 0x3c, !PT ;  /* 0x00000fff02027812 */ /* 0x000fc800078e3cff */
[----:B--2---:R-:W-:-:S07]  /*0080*/  LOP3.LUT R2, R2, 0xffff, RZ, 0xc0, !PT ;  /* 0x0000ffff02027812 */ /* 0x004fce00078ec0ff */
[----:B------:R-:W-:Y:S05]  /*0090*/  CALL.REL.NOINC `($__internal_0_$__cuda_sm20_div_u16) ;  /* 0x0000001000687944 */ /* 0x000fea0003c00000 */
[----:B------:R-:W0:Y:S01]  /*00a0*/  S2UR UR7, SR_CgaCtaId ;  /* 0x00000000000779c3 */ /* 0x000e220000008800 */
[----:B------:R-:W-:Y:S01]  /*00b0*/  LOP3.LUT R8, R8, 0x3, RZ, 0xc0, !PT ;  /* 0x0000000308087812 */ /* 0x000fe200078ec0ff */
[----:B------:R-:W-:Y:S01]  /*00c0*/  UMOV UR6, 0x400 ;  /* 0x0000040000067882 */ /* 0x000fe20000000000 */
[----:B------:R-:W1:Y:S01]  /*00d0*/  LDCU.64 UR8, c[0x0][0x358] ;  /* 0x00006b00ff0877ac */ /* 0x000e620008000a00 */
[----:B------:R-:W-:Y:S01]  /*00e0*/  BSSY.RECONVERGENT B0, `(.L_x_0) ;  /* 0x0000017000007945 */ /* 0x000fe20003800200 */
[C---:B------:R-:W-:Y:S01]  /*00f0*/  ISETP.NE.AND P0, PT, R8.reuse, 0x2, PT ;  /* 0x000000020800780c */ /* 0x040fe20003f05270 */
[----:B------:R-:W-:Y:S01]  /*0100*/  IMAD.MOV.U32 R9, RZ, RZ, R3 ;  /* 0x000000ffff097224 */ /* 0x000fe200078e0003 */
[----:B------:R-:W-:Y:S01]  /*0110*/  LOP3.LUT R7, R8, 0x2, RZ, 0x3c, !PT ;  /* 0x0000000208077812 */ /* 0x000fe200078e3cff */
[----:B------:R-:W2:Y:S01]  /*0120*/  LDC.64 R4, c[0x0][0x380] ;  /* 0x0000e000ff047b82 */ /* 0x000ea20000000a00 */
[----:B0-----:R-:W-:-:S09]  /*0130*/  ULEA UR10, UR7, UR6, 0x18 ;  /* 0x00000006070a7291 */ /* 0x001fd2000f8ec0ff */
[----:B-1----:R-:W-:Y:S05]  /*0140*/  @!P0 BRA `(.L_x_1) ;  /* 0x0000000000408947 */ /* 0x002fea0003800000 */
[----:B------:R-:W0:Y:S01]  /*0150*/  S2UR UR5, SR_CgaCtaId ;  /* 0x00000000000579c3 */ /* 0x000e220000008800 */
[----:B------:R-:W-:Y:S01]  /*0160*/  UMOV UR4, 0x400 ;  /* 0x0000040000047882 */ /* 0x000fe20000000000 */
[----:B------:R-:W-:Y:S01]  /*0170*/  LEA R13, R6, R3, 0xc ;  /* 0x00000003060d7211 */ /* 0x000fe200078e60ff */
[----:B------:R-:W-:Y:S02]  /*0180*/  IMAD R9, R7, R0, R3 ;  /* 0x0000000007097224 */ /* 0x000fe400078e0203 */
[----:B------:R-:W-:-:S03]  /*0190*/  IMAD.MOV R2, RZ, RZ, -R7 ;  /* 0x000000ffff027224 */ /* 0x000fc600078e0a07 */
[----:B------:R-:W1:Y:S01]  /*01a0*/  LDC.64 R10, c[0x0][0x380] ;  /* 0x0000e000ff0a7b82 */ /* 0x000e620000000a00 */
[----:B0-----:R-:W-:Y:S01]  /*01b0*/  ULEA UR4, UR5, UR4, 0x18 ;  /* 0x0000000405047291 */ /* 0x001fe2000f8ec0ff */
[----:B-1----:R-:W-:-:S05]  /*01c0*/  IMAD.WIDE.U32 R10, R13, 0x2, R10 ;  /* 0x000000020d0a7825 */ /* 0x002fca00078e000a */
[----:B------:R-:W-:-:S07]  /*01d0*/  LEA R13, R3, UR4, 0x1 ;  /* 0x00000004030d7c11 */ /* 0x000fce000f8e08ff */
.L_x_2:
[----:B------:R0:W3:Y:S01]  /*01e0*/  LDG.E.U16.CONSTANT R12, desc[UR8][R10.64] ;  /* 0x000000080a0c7981 */ /* 0x0000e2000c1e9500 */
[----:B------:R-:W-:-:S04]  /*01f0*/  IADD3 R2, PT, PT, R2, 0x1, RZ ;  /* 0x0000000102027810 */ /* 0x000fc80007ffe0ff */
[----:B------:R-:W-:Y:S01]  /*0200*/  ISETP.NE.AND P0, PT, R2, RZ, PT ;  /* 0x000000ff0200720c */ /* 0x000fe20003f05270 */
[C---:B0-----:R-:W-:Y:S01]  /*0210*/  IMAD.WIDE.U32 R10, R0.reuse, 0x2, R10 ;  /* 0x00000002000a7825 */ /* 0x041fe200078e000a */
[----:B---3--:R0:W-:Y:S03]  /*0220*/  STS.U16 [R13], R12 ;  /* 0x0000000c0d007388 */ /* 0x0081e60000000400 */
[----:B0-----:R-:W-:-:S08]  /*0230*/  IMAD R13, R0, 0x2, R13 ;  /* 0x00000002000d7824 */ /* 0x001fd000078e020d */
[----:B------:R-:W-:Y:S05]  /*0240*/  @P0 BRA `(.L_x_2) ;  /* 0xfffffffc00e40947 */ /* 0x000fea000383ffff */
.L_x_1:
[----:B------:R-:W-:Y:S05]  /*0250*/  BSYNC.RECONVERGENT B0 ;  /* 0x0000000000007941 */ /* 0x000fea0003800200 */
.L_x_0:
[----:B------:R-:W-:Y:S01]  /*0260*/  LEA R19, R6, R9, 0xc ;  /* 0x0000000906137211 */ /* 0x000fe200078e60ff */
[----:B------:R-:W-:Y:S01]  /*0270*/  BSSY.RECONVERGENT B0, `(.L_x_3) ;  /* 0x000001c000007945 */ /* 0x000fe20003800200 */
[----:B------:R-:W-:Y:S02]  /*0280*/  LEA R27, R9, UR10, 0x1 ;  /* 0x0000000a091b7c11 */ /* 0x000fe4000f8e08ff */
[C---:B------:R-:W-:Y:S01]  /*0290*/  LEA R23, R0.reuse, R19, 0x1 ;  /* 0x0000001300177211 */ /* 0x040fe200078e08ff */
[----:B------:R-:W-:Y:S02]  /*02a0*/  IMAD.IADD R21, R19, 0x1, R0 ;  /* 0x0000000113157824 */ /* 0x000fe400078e0200 */
[----:B------:R-:W-:-:S07]  /*02b0*/  IMAD R25, R0, 0x3, R19 ;  /* 0x0000000300197824 */ /* 0x000fce00078e0213 */
.L_x_4:
[----:B--2---:R-:W-:-:S04]  /*02c0*/  IMAD.WIDE.U32 R10, R19, 0x2, R4 ;  /* 0x00000002130a7825 */ /* 0x004fc800078e0004 */
[--C-:B-1----:R-:W-:Y:S02]  /*02d0*/  IMAD.WIDE.U32 R12, R21, 0x2, R4.reuse ;  /* 0x00000002150c7825 */ /* 0x102fe400078e0004 */
[----:B------:R-:W2:Y:S02]  /*02e0*/  LDG.E.U16.CONSTANT R10, desc[UR8][R10.64] ;  /* 0x000000080a0a7981 */ /* 0x000ea4000c1e9500 */
[--C-:B------:R-:W-:Y:S02]  /*02f0*/  IMAD.WIDE.U32 R14, R23, 0x2, R4.reuse ;  /* 0x00000002170e7825 */ /* 0x100fe400078e0004 */
[----:B------:R-:W3:Y:S02]  /*0300*/  LDG.E.U16.CONSTANT R13, desc[UR8][R12.64] ;  /* 0x000000080c0d7981 */ /* 0x000ee4000c1e9500 */
[----:B------:R-:W-:Y:S02]  /*0310*/  IMAD.WIDE.U32 R16, R25, 0x2, R4 ;  /* 0x0000000219107825 */ /* 0x000fe400078e0004 */
[----:B------:R-:W4:Y:S04]  /*0320*/  LDG.E.U16.CONSTANT R15, desc[UR8][R14.64] ;  /* 0x000000080e0f7981 */ /* 0x000f28000c1e9500 */
[----:B------:R-:W5:Y:S01]  /*0330*/  LDG.E.U16.CONSTANT R17, desc[UR8][R16.64] ;  /* 0x0000000810117981 */ /* 0x000f62000c1e9500 */
[C-C-:B------:R-:W-:Y:S01]  /*0340*/  IMAD R2, R0.reuse, 0x2, R27.reuse ;  /* 0x0000000200027824 */ /* 0x140fe200078e021b */
[C---:B------:R-:W-:Y:S01]  /*0350*/  LEA R18, R0.reuse, R27, 0x2 ;  /* 0x0000001b00127211 */ /* 0x040fe200078e10ff */
[----:B------:R-:W-:-:S02]  /*0360*/  IMAD R20, R0, 0x6, R27 ;  /* 0x0000000600147824 */ /* 0x000fc400078e021b */
[----:B------:R-:W-:-:S05]  /*0370*/  IMAD R9, R0, 0x4, R9 ;  /* 0x0000000400097824 */ /* 0x000fca00078e0209 */
[----:B------:R-:W-:Y:S01]  /*0380*/  ISETP.GE.U32.AND P0, PT, R9, 0x1000, PT ;  /* 0x000010000900780c */ /* 0x000fe20003f06070 */
[C---:B------:R-:W-:Y:S01]  /*0390*/  IMAD R23, R0.reuse, 0x4, R23 ;  /* 0x0000000400177824 */ /* 0x040fe200078e0217 */
[C---:B------:R-:W-:Y:S01]  /*03a0*/  LEA R21, R0.reuse, R21, 0x2 ;  /* 0x0000001500157211 */ /* 0x040fe200078e10ff */
[C---:B------:R-:W-:Y:S01]  /*03b0*/  IMAD R19, R0.reuse, 0x4, R19 ;  /* 0x0000000400137824 */ /* 0x040fe200078e0213 */
[C---:B------:R-:W-:Y:S01]  /*03c0*/  LEA R25, R0.reuse, R25, 0x2 ;  /* 0x0000001900197211 */ /* 0x040fe200078e10ff */
[----:B--2---:R0:W-:Y:S04]  /*03d0*/  STS.U16 [R27], R10 ;  /* 0x0000000a1b007388 */ /* 0x0041e80000000400 */
[----:B---3--:R1:W-:Y:S04]  /*03e0*/  STS.U16 [R2], R13 ;  /* 0x0000000d02007388 */ /* 0x0083e80000000400 */
[----:B----4-:R1:W-:Y:S04]  /*03f0*/  STS.U16 [R18], R15 ;  /* 0x0000000f12007388 */ /* 0x0103e80000000400 */
[----:B-----5:R1:W-:Y:S01]  /*0400*/  STS.U16 [R20], R17 ;  /* 0x0000001114007388 */ /* 0x0203e20000000400 */
[----:B0-----:R-:W-:Y:S01]  /*0410*/  LEA R27, R0, R27, 0x3 ;  /* 0x0000001b001b7211 */ /* 0x001fe200078e18ff */
[----:B------:R-:W-:Y:S06]  /*0420*/  @!P0 BRA `(.L_x_4) ;  /* 0xfffffffc00a48947 */ /* 0x000fec000383ffff */
[----:B------:R-:W-:Y:S05]  /*0430*/  BSYNC.RECONVERGENT B0 ;  /* 0x0000000000007941 */ /* 0x000fea0003800200 */
.L_x_3:
[----:B------:R-:W-:Y:S01]  /*0440*/  BAR.SYNC.DEFER_BLOCKING 0x0 ;  /* 0x0000000000007b1d */ /* 0x000fe20000010000 */
[----:B------:R-:W-:Y:S01]  /*0450*/  ISETP.NE.AND P0, PT, R8, 0x2, PT ;  /* 0x000000020800780c */ /* 0x000fe20003f05270 */
[----:B-1----:R-:W-:Y:S01]  /*0460*/  IMAD.MOV.U32 R2, RZ, RZ, RZ ;  /* 0x000000ffff027224 */ /* 0x002fe200078e00ff */
[----:B------:R-:W-:Y:S01]  /*0470*/  MOV R5, R3 ;  /* 0x0000000300057202 */ /* 0x000fe20000000f00 */
[----:B------:R-:W-:Y:S02]  /*0480*/  IMAD.MOV.U32 R4, RZ, RZ, RZ ;  /* 0x000000ffff047224 */ /* 0x000fe400078e00ff */
[----:B------:R-:W-:Y:S08]  /*0490*/  BSSY.RECONVERGENT B0, `(.L_x_5) ;  /* 0x000000f000007945 */ /* 0x000ff00003800200 */
[----:B------:R-:W-:Y:S05]  /*04a0*/  @!P0 BRA `(.L_x_6) ;  /* 0x0000000000348947 */ /* 0x000fea0003800000 */
[----:B------:R-:W-:Y:S01]  /*04b0*/  LEA R9, R3, UR10, 0x1 ;  /* 0x0000000a03097c11 */ /* 0x000fe2000f8e08ff */
[----:B------:R-:W-:Y:S01]  /*04c0*/  IMAD.MOV.U32 R2, RZ, RZ, RZ ;  /* 0x000000ffff027224 */ /* 0x000fe200078e00ff */
[----:B------:R-:W-:Y:S02]  /*04d0*/  IADD3 R10, PT, PT, -R7, RZ, RZ ;  /* 0x000000ff070a7210 */ /* 0x000fe40007ffe1ff */
[----:B------:R-:W-:-:S07]  /*04e0*/  MOV R5, R3 ;  /* 0x0000000300057202 */ /* 0x000fce0000000f00 */
.L_x_7:
[----:B------:R0:W1:Y:S01]  /*04f0*/  LDS.U16 R11, [R9] ;  /* 0x00000000090b7984 */ /* 0x0000620000000400 */
[----:B------:R-:W-:Y:S02]  /*0500*/  VIADD R10, R10, 0x1 ;  /* 0x000000010a0a7836 */ /* 0x000fe40000000000 */
[----:B------:R-:W-:-:S03]  /*0510*/  IMAD.IADD R5, R0, 0x1, R5 ;  /* 0x0000000100057824 */ /* 0x000fc600078e0205 */
[----:B------:R-:W-:Y:S02]  /*0520*/  ISETP.NE.AND P0, PT, R10, RZ, PT ;  /* 0x000000ff0a00720c */ /* 0x000fe40003f05270 */
[----:B0-----:R-:W-:Y:S02]  /*0530*/  LEA R9, R0, R9, 0x1 ;  /* 0x0000000900097211 */ /* 0x001fe400078e08ff */
[----:B-1----:R-:W-:-:S05]  /*0540*/  SHF.L.U32 R11, R11, 0x10, RZ ;  /* 0x000000100b0b7819 */ /* 0x002fca00000006ff */
[C---:B------:R-:W-:Y:S01]  /*0550*/  FADD R4, R11.reuse, R4 ;  /* 0x000000040b047221 */ /* 0x040fe20000000000 */
[----:B------:R-:W-:-:S03]  /*0560*/  FFMA R2, R11, R11, R2 ;  /* 0x0000000b0b027223 */ /* 0x000fc60000000002 */
[----:B------:R-:W-:Y:S05]  /*0570*/  @P0 BRA `(.L_x_7) ;  /* 0xfffffffc00dc0947 */ /* 0x000fea000383ffff */
.L_x_6:
[----:B------:R-:W-:Y:S05]  /*0580*/  BSYNC.RECONVERGENT B0 ;  /* 0x0000000000007941 */ /* 0x000fea0003800200 */
.L_x_5:
[----:B------:R-:W-:Y:S01]  /*0590*/  BSSY.RECONVERGENT B0, `(.L_x_8) ;  /* 0x0000019000007945 */ /* 0x000fe20003800200 */
[----:B------:R-:W-:-:S07]  /*05a0*/  LEA R9, R5, UR10, 0x1 ;  /* 0x0000000a05097c11 */ /* 0x000fce000f8e08ff */
.L_x_9:
[C-C-:B------:R-:W-:Y:S01]  /*05b0*/  IMAD R12, R0.reuse, 0x2, R9.reuse ;  /* 0x00000002000c7824 */ /* 0x140fe200078e0209 */
[----:B------:R0:W1:Y:S01]  /*05c0*/  LDS.U16 R10, [R9] ;  /* 0x00000000090a7984 */ /* 0x0000620000000400 */
[CC--:B------:R-:W-:Y:S01]  /*05d0*/  LEA R14, R0.reuse, R9.reuse, 0x2 ;  /* 0x00000009000e7211 */ /* 0x0c0fe200078e10ff */
[C---:B------:R-:W-:Y:S02]  /*05e0*/  IMAD R15, R0.reuse, 0x6, R9 ;  /* 0x00000006000f7824 */ /* 0x040fe400078e0209 */
[C---:B------:R-:W-:Y:S01]  /*05f0*/  IMAD R5, R0.reuse, 0x4, R5 ;  /* 0x0000000400057824 */ /* 0x040fe200078e0205 */
[----:B------:R-:W2:Y:S01]  /*0600*/  LDS.U16 R12, [R12] ;  /* 0x000000000c0c7984 */ /* 0x000ea20000000400 */
[----:B0-----:R-:W-:-:S03]  /*0610*/  LEA R9, R0, R9, 0x3 ;  /* 0x0000000900097211 */ /* 0x001fc600078e18ff */
[----:B------:R-:W0:Y:S01]  /*0620*/  LDS.U16 R14, [R14] ;  /* 0x000000000e0e7984 */ /* 0x000e220000000400 */
[----:B------:R-:W-:-:S03]  /*0630*/  ISETP.GE.U32.AND P0, PT, R5, 0x1000, PT ;  /* 0x000010000500780c */ /* 0x000fc60003f06070 */
[----:B------:R-:W3:Y:S01]  /*0640*/  LDS.U16 R15, [R15] ;  /* 0x000000000f0f7984 */ /* 0x000ee20000000400 */
[----:B-1----:R-:W-:-:S04]  /*0650*/  IMAD.U32 R11, R10, 0x10000, RZ ;  /* 0x000100000a0b7824 */ /* 0x002fc800078e00ff */
[C---:B------:R-:W-:Y:S01]  /*0660*/  FADD R4, R11.reuse, R4 ;  /* 0x000000040b047221 */ /* 0x040fe20000000000 */
[----:B--2---:R-:W-:Y:S01]  /*0670*/  SHF.L.U32 R13, R12, 0x10, RZ ;  /* 0x000000100c0d7819 */ /* 0x004fe200000006ff */
[----:B------:R-:W-:Y:S01]  /*0680*/  FFMA R2, R11, R11, R2 ;  /* 0x0000000b0b027223 */ /* 0x000fe20000000002 */
[----:B0-----:R-:W-:-:S03]  /*0690*/  SHF.L.U32 R11, R14, 0x10, RZ ;  /* 0x000000100e0b7819 */ /* 0x001fc600000006ff */
[----:B------:R-:W-:Y:S01]  /*06a0*/  FADD R4, R4, R13 ;  /* 0x0000000d04047221 */ /* 0x000fe20000000000 */
[----:B------:R-:W-:Y:S01]  /*06b0*/  FFMA R2, R13, R13, R2 ;  /* 0x0000000d0d027223 */ /* 0x000fe20000000002 */
[----:B---3--:R-:W-:Y:S02]  /*06c0*/  IMAD.U32 R13, R15, 0x10000, RZ ;  /* 0x000100000f0d7824 */ /* 0x008fe400078e00ff */
[----:B------:R-:W-:Y:S01]  /*06d0*/  FADD R4, R4, R11 ;  /* 0x0000000b04047221 */ /* 0x000fe20000000000 */
[----:B------:R-:W-:-:S03]  /*06e0*/  FFMA R2, R11, R11, R2 ;  /* 0x0000000b0b027223 */ /* 0x000fc60000000002 */
[----:B------:R-:W-:Y:S01]  /*06f0*/  FADD R4, R4, R13 ;  /* 0x0000000d04047221 */ /* 0x000fe20000000000 */
[----:B------:R-:W-:Y:S01]  /*0700*/  FFMA R2, R13, R13, R2 ;  /* 0x0000000d0d027223 */ /* 0x000fe20000000002 */
[----:B------:R-:W-:Y:S06]  /*0710*/  @!P0 BRA `(.L_x_9) ;  /* 0xfffffffc00a48947 */ /* 0x000fec000383ffff */
[----:B------:R-:W-:Y:S05]  /*0720*/  BSYNC.RECONVERGENT B0 ;  /* 0x0000000000007941 */ /* 0x000fea0003800200 */
.L_x_8:
[----:B------:R-:W-:Y:S01]  /*0730*/  UIADD3 UR4, UPT, UPT, UR6, 0x2000, URZ ;  /* 0x0000200006047890 */ /* 0x000fe2000fffe0ff */
[----:B------:R-:W-:Y:S01]  /*0740*/  ISETP.GE.U32.AND P0, PT, R0, 0x2, PT ;  /* 0x000000020000780c */ /* 0x000fe20003f06070 */
[----:B------:R-:W-:Y:S02]  /*0750*/  UIADD3 UR5, UPT, UPT, UR6, 0x2400, URZ ;  /* 0x0000240006057890 */ /* 0x000fe4000fffe0ff */
[----:B------:R-:W-:Y:S02]  /*0760*/  ULEA UR4, UR7, UR4, 0x18 ;  /* 0x0000000407047291 */ /* 0x000fe4000f8ec0ff */
[----:B------:R-:W-:-:S04]  /*0770*/  ULEA UR5, UR7, UR5, 0x18 ;  /* 0x0000000507057291 */ /* 0x000fc8000f8ec0ff */
[C---:B------:R-:W-:Y:S02]  /*0780*/  LEA R11, R3.reuse, UR4, 0x2 ;  /* 0x00000004030b7c11 */ /* 0x040fe4000f8e10ff */
[----:B------:R-:W-:-:S03]  /*0790*/  LEA R13, R3, UR5, 0x2 ;  /* 0x00000005030d7c11 */ /* 0x000fc6000f8e10ff */
[----:B------:R0:W-:Y:S04]  /*07a0*/  STS [R11], R4 ;  /* 0x000000040b007388 */ /* 0x0001e80000000800 */
[----:B------:R0:W-:Y:S01]  /*07b0*/  STS [R13], R2 ;  /* 0x000000020d007388 */ /* 0x0001e20000000800 */
[----:B------:R-:W-:Y:S06]  /*07c0*/  BAR.SYNC.DEFER_BLOCKING 0x0 ;  /* 0x0000000000007b1d */ /* 0x000fec0000010000 */
[----:B------:R-:W-:Y:S05]  /*07d0*/  @!P0 BRA `(.L_x_10) ;  /* 0x0000000000508947 */ /* 0x000fea0003800000 */
[----:B0-----:R-:W-:-:S07]  /*07e0*/  MOV R2, R0 ;  /* 0x0000000000027202 */ /* 0x001fce0000000f00 */
.L_x_13:
[----:B------:R-:W-:Y:S01]  /*07f0*/  SHF.R.U32.HI R12, RZ, 0x1, R2 ;  /* 0x00000001ff0c7819 */ /* 0x000fe20000011602 */
[----:B------:R-:W-:Y:S03]  /*0800*/  BSSY.RECONVERGENT B0, `(.L_x_11) ;  /* 0x000000d000007945 */ /* 0x000fe60003800200 */
[----:B------:R-:W-:-:S13]  /*0810*/  ISETP.GE.U32.AND P0, PT, R3, R12, PT ;  /* 0x0000000c0300720c */ /* 0x000fda0003f06070 */
[----:B0-----:R-:W-:Y:S05]  /*0820*/  @P0 BRA `(.L_x_12) ;  /* 0x0000000000280947 */ /* 0x001fea0003800000 */
[C---:B------:R-:W-:Y:S01]  /*0830*/  IMAD R4, R12.reuse, 0x4, R11 ;  /* 0x000000040c047824 */ /* 0x040fe200078e020b */
[----:B------:R-:W-:Y:S01]  /*0840*/  LDS R5, [R11] ;  /* 0x000000000b057984 */ /* 0x000fe20000000800 */
[----:B------:R-:W-:-:S04]  /*0850*/  LEA R9, R12, R13, 0x2 ;  /* 0x0000000d0c097211 */ /* 0x000fc800078e10ff */
[----:B------:R-:W0:Y:S02]  /*0860*/  LDS R4, [R4] ;  /* 0x0000000004047984 */ /* 0x000e240000000800 */
[----:B0-----:R-:W-:-:S05]  /*0870*/  FADD R5, R4, R5 ;  /* 0x0000000504057221 */ /* 0x001fca0000000000 */
[----:B------:R-:W-:Y:S04]  /*0880*/  STS [R11], R5 ;  /* 0x000000050b007388 */ /* 0x000fe80000000800 */
[----:B------:R-:W-:Y:S04]  /*0890*/  LDS R9, [R9] ;  /* 0x0000000009097984 */ /* 0x000fe80000000800 */
[----:B------:R-:W0:Y:S02]  /*08a0*/  LDS R10, [R13] ;  /* 0x000000000d0a7984 */ /* 0x000e240000000800 */
[----:B0-----:R-:W-:-:S05]  /*08b0*/  FADD R10, R9, R10 ;  /* 0x0000000a090a7221 */ /* 0x001fca0000000000 */
[----:B------:R0:W-:Y:S02]  /*08c0*/  STS [R13], R10 ;  /* 0x0000000a0d007388 */ /* 0x0001e40000000800 */
.L_x_12:
[----:B------:R-:W-:Y:S05]  /*08d0*/  BSYNC.RECONVERGENT B0 ;  /* 0x0000000000007941 */ /* 0x000fea0003800200 */
.L_x_11:
[----:B------:R-:W-:Y:S01]  /*08e0*/  BAR.SYNC.DEFER_BLOCKING 0x0 ;  /* 0x0000000000007b1d */ /* 0x000fe20000010000 */
[----:B------:R-:W-:Y:S02]  /*08f0*/  ISETP.GT.U32.AND P0, PT, R2, 0x3, PT ;  /* 0x000000030200780c */ /* 0x000fe40003f04070 */
[----:B------:R-:W-:-:S11]  /*0900*/  MOV R2, R12 ;  /* 0x0000000c00027202 */ /* 0x000fd60000000f00 */
[----:B------:R-:W-:Y:S05]  /*0910*/  @P0 BRA `(.L_x_13) ;  /* 0xfffffffc00b40947 */ /* 0x000fea000383ffff */
.L_x_10:
[----:B------:R-:W-:Y:S01]  /*0920*/  ISETP.NE.AND P0, PT, R3, RZ, PT ;  /* 0x000000ff0300720c */ /* 0x000fe20003f05270 */
[----:B------:R-:W-:-:S12]  /*0930*/  BSSY.RECONVERGENT B0, `(.L_x_14) ;  /* 0x000000b000007945 */ /* 0x000fd80003800200 */
[----:B------:R-:W-:Y:S05]  /*0940*/  @P0 BRA `(.L_x_15) ;  /* 0x0000000000240947 */ /* 0x000fea0003800000 */
[----:B------:R-:W1:Y:S01]  /*0950*/  S2UR UR5, SR_CgaCtaId ;  /* 0x00000000000579c3 */ /* 0x000e620000008800 */
[----:B------:R-:W-:Y:S02]  /*0960*/  UMOV UR4, 0x400 ;  /* 0x0000040000047882 */ /* 0x000fe40000000000 */
[----:B-1----:R-:W-:-:S09]  /*0970*/  ULEA UR4, UR5, UR4, 0x18 ;  /* 0x0000000405047291 */ /* 0x002fd2000f8ec0ff */
[----:B0-----:R-:W0:Y:S04]  /*0980*/  LDS R2, [UR4+0x2000] ;  /* 0x00200004ff027984 */ /* 0x001e280008000800 */
[----:B------:R-:W1:Y:S01]  /*0990*/  LDS R4, [UR4+0x2400] ;  /* 0x00240004ff047984 */ /* 0x000e620008000800 */
[----:B0-----:R-:W-:-:S04]  /*09a0*/  FMUL R10, R2, 0.000244140625 ;  /* 0x39800000020a7820 */ /* 0x001fc80000400000 */
[----:B------:R-:W-:-:S04]  /*09b0*/  FMUL R11, R10, R10 ;  /* 0x0000000a0a0b7220 */ /* 0x000fc80000400000 */
[----:B-1----:R-:W-:-:S05]  /*09c0*/  FFMA R11, R4, 0.000244140625, -R11 ;  /* 0x39800000040b7823 */ /* 0x002fca000000080b */
[----:B------:R1:W-:Y:S02]  /*09d0*/  STS.64 [UR4+0x2800], R10 ;  /* 0x0028000aff007988 */ /* 0x0003e40008000a04 */
.L_x_15:
[----:B------:R-:W-:Y:S05]  /*09e0*/  BSYNC.RECONVERGENT B0 ;  /* 0x0000000000007941 */ /* 0x000fea0003800200 */
.L_x_14:
[----:B------:R-:W2:Y:S08]  /*09f0*/  S2UR UR5, SR_CgaCtaId ;  /* 0x00000000000579c3 */ /* 0x000eb00000008800 */
[----:B------:R-:W-:Y:S01]  /*0a00*/  BAR.SYNC.DEFER_BLOCKING 0x0 ;  /* 0x0000000000007b1d */ /* 0x000fe20000010000 */
[----:B------:R-:W-:-:S05]  /*0a10*/  ISETP.NE.AND P1, PT, R8, 0x2, PT ;  /* 0x000000020800780c */ /* 0x000fca0003f25270 */
[----:B------:R-:W-:Y:S01]  /*0a20*/  UMOV UR4, 0x400 ;  /* 0x0000040000047882 */ /* 0x000fe20000000000 */
[----:B------:R-:W-:Y:S01]  /*0a30*/  BSSY.RECONVERGENT B0, `(.L_x_16) ;  /* 0x000002b000007945 */ /* 0x000fe20003800200 */
[----:B--2---:R-:W-:Y:S01]  /*0a40*/  ULEA UR4, UR5, UR4, 0x18 ;  /* 0x0000000405047291 */ /* 0x004fe2000f8ec0ff */
[----:B------:R-:W2:Y:S08]  /*0a50*/  LDCU UR5, c[0x0][0x3a0] ;  /* 0x00007400ff0577ac */ /* 0x000eb00008000800 */
[----:B0-----:R-:W2:Y:S02]  /*0a60*/  LDS.64 R4, [UR4+0x2800] ;  /* 0x00280004ff047984 */ /* 0x001ea40008000a00 */
[----:B--2---:R-:W-:-:S05]  /*0a70*/  FADD R5, R5, UR5 ;  /* 0x0000000505057e21 */ /* 0x004fca0008000000 */
[----:B------:R-:W-:-:S13]  /*0a80*/  FSETP.GEU.AND P0, PT, |R5|, 1.175494350822287508e-38, PT ;  /* 0x008000000500780b */ /* 0x000fda0003f0e200 */
[----:B------:R-:W-:-:S04]  /*0a90*/  @!P0 FMUL R5, R5, 16777216 ;  /* 0x4b80000005058820 */ /* 0x000fc80000400000 */
[----:B------:R-:W0:Y:S02]  /*0aa0*/  MUFU.RSQ R2, R5 ;  /* 0x0000000500027308 */ /* 0x000e240000001400 */
[----:B0-----:R-:W-:Y:S01]  /*0ab0*/  @!P0 FMUL R2, R2, 4096 ;  /* 0x4580000002028820 */ /* 0x001fe20000400000 */
[----:B------:R-:W-:Y:S06]  /*0ac0*/  @!P1 BRA `(.L_x_17) ;  /* 0x0000000000849947 */ /* 0x000fec0003800000 */
[----:B------:R-:W0:Y:S01]  /*0ad0*/  LDC.64 R8, c[0x0][0x388] ;  /* 0x0000e200ff087b82 */ /* 0x000e220000000a00 */
[----:B------:R-:W-:Y:S01]  /*0ae0*/  IMAD R5, R6, 0x1000, R3 ;  /* 0x0000100006057824 */ /* 0x000fe200078e0203 */
[----:B------:R-:W-:Y:S02]  /*0af0*/  IADD3 R16, PT, PT, -R7, RZ, RZ ;  /* 0x000000ff07107210 */ /* 0x000fe40007ffe1ff */
[----:B------:R-:W-:-:S04]  /*0b00*/  CS2R R14, SRZ ;  /* 0x00000000000e7805 */ /* 0x000fc8000001ff00 */
[----:B-1----:R-:W1:Y:S08]  /*0b10*/  LDC.64 R10, c[0x0][0x398] ;  /* 0x0000e600ff0a7b82 */ /* 0x002e700000000a00 */
[----:B------:R-:W2:Y:S01]  /*0b20*/  LDC.64 R12, c[0x0][0x390] ;  /* 0x0000e400ff0c7b82 */ /* 0x000ea20000000a00 */
[----:B0-----:R-:W-:Y:S01]  /*0b30*/  IMAD.WIDE.U32 R8, R5, 0x2, R8 ;  /* 0x0000000205087825 */ /* 0x001fe200078e0008 */
[----:B------:R-:W-:-:S03]  /*0b40*/  LEA R5, R3, UR4, 0x1 ;  /* 0x0000000403057c11 */ /* 0x000fc6000f8e08ff */
[----:B-1----:R-:W-:-:S04]  /*0b50*/  IMAD.WIDE.U32 R10, R3, 0x2, R10 ;  /* 0x00000002030a7825 */ /* 0x002fc800078e000a */
[----:B--2---:R-:W-:-:S04]  /*0b60*/  IMAD.WIDE.U32 R12, R3, 0x2, R12 ;  /* 0x00000002030c7825 */ /* 0x004fc800078e000c */
[----:B------:R-:W-:-:S07]  /*0b70*/  IMAD R3, R7, R0, R3 ;  /* 0x0000000007037224 */ /* 0x000fce00078e0203 */
.L_x_18:
[-C--:B------:R-:W-:Y:S01]  /*0b80*/  IADD3 R20, P0, PT, R12, R14.reuse, RZ ;  /* 0x0000000e0c147210 */ /* 0x080fe20007f1e0ff */
[----:B0-----:R0:W1:Y:S01]  /*0b90*/  LDS.U16 R7, [R5] ;  /* 0x0000000005077984 */ /* 0x0010620000000400 */
[----:B------:R-:W-:Y:S02]  /*0ba0*/  IADD3 R22, P1, PT, R10, R14, RZ ;  /* 0x0000000e0a167210 */ /* 0x000fe40007f3e0ff */
[----:B------:R-:W-:-:S03]  /*0bb0*/  IADD3.X R21, PT, PT, R13, R15, RZ, P0, !PT ;  /* 0x0000000f0d157210 */ /* 0x000fc600007fe4ff */
[----:B------:R-:W-:Y:S02]  /*0bc0*/  IMAD.X R23, R11, 0x1, R15, P1 ;  /* 0x000000010b177824 */ /* 0x000fe400008e060f */
[----:B------:R-:W2:Y:S04]  /*0bd0*/  LDG.E.U16.CONSTANT R20, desc[UR8][R20.64] ;  /* 0x0000000814147981 */ /* 0x000ea8000c1e9500 */
[----:B------:R-:W3:Y:S01]  /*0be0*/  LDG.E.U16.CONSTANT R22, desc[UR8][R22.64] ;  /* 0x0000000816167981 */ /* 0x000ee2000c1e9500 */
[----:B------:R-:W-:Y:S01]  /*0bf0*/  IADD3 R16, PT, PT, R16, 0x1, RZ ;  /* 0x0000000110107810 */ /* 0x000fe20007ffe0ff */
[----:B0-----:R-:W-:Y:S01]  /*0c00*/  IMAD R5, R0, 0x2, R5 ;  /* 0x0000000200057824 */ /* 0x001fe200078e0205 */
[----:B-1----:R-:W-:-:S05]  /*0c10*/  SHF.L.U32 R7, R7, 0x10, RZ ;  /* 0x0000001007077819 */ /* 0x002fca00000006ff */
[----:B------:R-:W-:-:S04]  /*0c20*/  FADD R7, R7, -R4 ;  /* 0x8000000407077221 */ /* 0x000fc80000000000 */
[----:B------:R-:W-:Y:S01]  /*0c30*/  FMUL R7, R2, R7 ;  /* 0x0000000702077220 */ /* 0x000fe20000400000 */
[----:B--2---:R-:W-:Y:S01]  /*0c40*/  SHF.L.U32 R18, R20, 0x10, RZ ;  /* 0x0000001014127819 */ /* 0x004fe200000006ff */
[----:B---3--:R-:W-:-:S04]  /*0c50*/  IMAD.U32 R24, R22, 0x10000, RZ ;  /* 0x0001000016187824 */ /* 0x008fc800078e00ff */
[----:B------:R-:W-:Y:S01]  /*0c60*/  FFMA R7, R7, R18, R24 ;  /* 0x0000001207077223 */ /* 0x000fe20000000018 */
[----:B------:R-:W-:-:S04]  /*0c70*/  IADD3 R18, P0, PT, R8, R14, RZ ;  /* 0x0000000e08127210 */ /* 0x000fc80007f1e0ff */
[----:B------:R-:W-:Y:S02]  /*0c80*/  F2FP.BF16.F32.PACK_AB R7, RZ, R7 ;  /* 0x00000007ff07723e */ /* 0x000fe400000010ff */
[----:B------:R-:W-:Y:S01]  /*0c90*/  IADD3.X R19, PT, PT, R9, R15, RZ, P0, !PT ;  /* 0x0000000f09137210 */ /* 0x000fe200007fe4ff */
[----:B------:R-:W-:Y:S01]  /*0ca0*/  IMAD.WIDE.U32 R14, R0, 0x2, R14 ;  /* 0x00000002000e7825 */ /* 0x000fe200078e000e */
[----:B------:R-:W-:-:S03]  /*0cb0*/  ISETP.NE.AND P0, PT, R16, RZ, PT ;  /* 0x000000ff1000720c */ /* 0x000fc60003f05270 */
[----:B------:R0:W-:Y:S10]  /*0cc0*/  STG.E.U16 desc[UR8][R18.64], R7 ;  /* 0x0000000712007986 */ /* 0x0001f4000c101508 */
[----:B------:R-:W-:Y:S05]  /*0cd0*/  @P0 BRA `(.L_x_18) ;  /* 0xfffffffc00a80947 */ /* 0x000fea000383ffff */
.L_x_17:
[----:B------:R-:W-:Y:S05]  /*0ce0*/  BSYNC.RECONVERGENT B0 ;  /* 0x0000000000007941 */ /* 0x000fea0003800200 */
.L_x_16:
[----:B------:R-:W2:Y:S01]  /*0cf0*/  LDC.64 R14, c[0x0][0x388] ;  /* 0x0000e200ff0e7b82 */ /* 0x000ea20000000a00 */
[C---:B------:R-:W-:Y:S01]  /*0d00*/  IADD3 R13, PT, PT, R3.reuse, R0, RZ ;  /* 0x00000000030d7210 */ /* 0x040fe20007ffe0ff */
[--C-:B------:R-:W-:Y:S01]  /*0d10*/  IMAD R5, R0, 0x2, R3.reuse ;  /* 0x0000000200057824 */ /* 0x100fe200078e0203 */
[----:B------:R-:W-:Y:S01]  /*0d20*/  LEA R29, R6, R3, 0xc ;  /* 0x00000003061d7211 */ /* 0x000fe200078e60ff */
[----:B-1----:R-:W-:Y:S01]  /*0d30*/  IMAD R11, R0, 0x3, R3 ;  /* 0x00000003000b7824 */ /* 0x002fe200078e0203 */
[----:B0-----:R-:W-:Y:S02]  /*0d40*/  LEA R7, R6, R13, 0xc ;  /* 0x0000000d06077211 */ /* 0x001fe400078e60ff */
[----:B------:R-:W-:Y:S01]  /*0d50*/  LEA R9, R3, UR4, 0x1 ;  /* 0x0000000403097c11 */ /* 0x000fe2000f8e08ff */
[----:B------:R-:W0:Y:S01]  /*0d60*/  LDC.64 R16, c[0x0][0x390] ;  /* 0x0000e400ff107b82 */ /* 0x000e220000000a00 */
[C---:B------:R-:W-:Y:S01]  /*0d70*/  LEA R6, R0.reuse, R29, 0x1 ;  /* 0x0000001d00067211 */ /* 0x040fe200078e08ff */
[----:B------:R-:W-:-:S06]  /*0d80*/  IMAD R8, R0, 0x3, R29 ;  /* 0x0000000300087824 */ /* 0x000fcc00078e021d */
[----:B------:R-:W1:Y:S02]  /*0d90*/  LDC.64 R18, c[0x0][0x398] ;  /* 0x0000e600ff127b82 */ /* 0x000e640000000a00 */
.L_x_19:
[C---:B0--3--:R-:W-:Y:S01]  /*0da0*/  IMAD.WIDE.U32 R22, R3.reuse, 0x2, R16 ;  /* 0x0000000203167825 */ /* 0x049fe200078e0010 */
[----:B------:R-:W0:Y:S03]  /*0db0*/  LDS.U16 R28, [R9] ;  /* 0x00000000091c7984 */ /* 0x000e260000000400 */
[--C-:B-1----:R-:W-:Y:S02]  /*0dc0*/  IMAD.WIDE.U32 R20, R3, 0x2, R18.reuse ;  /* 0x0000000203147825 */ /* 0x102fe400078e0012 */
[----:B------:R-:W3:Y:S04]  /*0dd0*/  LDG.E.U16.CONSTANT R22, desc[UR8][R22.64] ;  /* 0x0000000816167981 */ /* 0x000ee8000c1e9500 */
[----:B------:R3:W4:Y:S01]  /*0de0*/  LDG.E.U16.CONSTANT R20, desc[UR8][R20.64] ;  /* 0x0000000814147981 */ /* 0x000722000c1e9500 */
[----:B------:R-:W-:-:S04]  /*0df0*/  IMAD.WIDE.U32 R24, R13, 0x2, R18 ;  /* 0x000000020d187825 */ /* 0x000fc800078e0012 */
[----:B------:R-:W-:Y:S01]  /*0e00*/  IMAD.WIDE.U32 R26, R13, 0x2, R16 ;  /* 0x000000020d1a7825 */ /* 0x000fe200078e0010 */
[----:B------:R1:W5:Y:S04]  /*0e10*/  LDG.E.U16.CONSTANT R12, desc[UR8][R24.64] ;  /* 0x00000008180c7981 */ /* 0x000368000c1e9500 */
[----:B------:R2:W5:Y:S01]  /*0e20*/  LDG.E.U16.CONSTANT R10, desc[UR8][R26.64] ;  /* 0x000000081a0a7981 */ /* 0x000562000c1e9500 */
[----:B0-----:R-:W-:-:S04]  /*0e30*/  IMAD.U32 R28, R28, 0x10000, RZ ;  /* 0x000100001c1c7824 */ /* 0x001fc800078e00ff */
[----:B------:R-:W-:-:S04]  /*0e40*/  FADD R28, R28, -R4 ;  /* 0x800000041c1c7221 */ /* 0x000fc80000000000 */
[----:B------:R-:W-:Y:S01]  /*0e50*/  FMUL R28, R2, R28 ;  /* 0x0000001c021c7220 */ /* 0x000fe20000400000 */
[----:B---3--:R-:W-:Y:S02]  /*0e60*/  SHF.L.U32 R21, R22, 0x10, RZ ;  /* 0x0000001016157819 */ /* 0x008fe400000006ff */
[----:B----4-:R-:W-:-:S05]  /*0e70*/  SHF.L.U32 R23, R20, 0x10, RZ ;  /* 0x0000001014177819 */ /* 0x010fca00000006ff */
[----:B------:R-:W-:Y:S01]  /*0e80*/  FFMA R28, R28, R21, R23 ;  /* 0x000000151c1c7223 */ /* 0x000fe20000000017 */
[----:B------:R-:W-:-:S04]  /*0e90*/  IMAD.WIDE.U32 R20, R5, 0x2, R16 ;  /* 0x0000000205147825 */ /* 0x000fc800078e0010 */
[----:B-1----:R-:W-:Y:S01]  /*0ea0*/  F2FP.BF16.F32.PACK_AB R25, RZ, R28 ;  /* 0x0000001cff19723e */ /* 0x002fe200000010ff */
[----:B------:R-:W-:Y:S01]  /*0eb0*/  IMAD.WIDE.U32 R22, R5, 0x2, R18 ;  /* 0x0000000205167825 */ /* 0x000fe200078e0012 */
[----:B------:R0:W3:Y:S02]  /*0ec0*/  LDG.E.U16.CONSTANT R28, desc[UR8][R20.64] ;  /* 0x00000008141c7981 */ /* 0x0000e4000c1e9500 */
[----:B--2---:R-:W-:-:S03]  /*0ed0*/  PRMT R27, R25, 0x7610, R27 ;  /* 0x00007610191b7816 */ /* 0x004fc6000000001b */
[----:B------:R1:W2:Y:S01]  /*0ee0*/  LDG.E.U16.CONSTANT R22, desc[UR8][R22.64] ;  /* 0x0000000816167981 */ /* 0x0002a2000c1e9500 */
[----:B0-----:R-:W-:-:S05]  /*0ef0*/  IMAD.WIDE.U32 R20, R29, 0x2, R14 ;  /* 0x000000021d147825 */ /* 0x001fca00078e000e */
[----:B------:R0:W-:Y:S01]  /*0f00*/  STG.E.U16 desc[UR8][R20.64], R27 ;  /* 0x0000001b14007986 */ /* 0x0001e2000c101508 */
[----:B------:R-:W-:-:S06]  /*0f10*/  IMAD.WIDE.U32 R24, R11, 0x2, R16 ;  /* 0x000000020b187825 */ /* 0x000fcc00078e0010 */
[----:B------:R-:W4:Y:S01]  /*0f20*/  LDG.E.U16.CONSTANT R24, desc[UR8][R24.64] ;  /* 0x0000000818187981 */ /* 0x000f22000c1e9500 */
[----:B0-----:R-:W-:-:S06]  /*0f30*/  IMAD.WIDE.U32 R26, R11, 0x2, R18 ;  /* 0x000000020b1a7825 */ /* 0x001fcc00078e0012 */
[----:B------:R0:W4:Y:S01]  /*0f40*/  LDG.E.U16.CONSTANT R26, desc[UR8][R26.64] ;  /* 0x000000081a1a7981 */ /* 0x000122000c1e9500 */
[C---:B-1----:R-:W-:Y:S01]  /*0f50*/  IMAD R23, R0.reuse, 0x2, R9 ;  /* 0x0000000200177824 */ /* 0x042fe200078e0209 */
[----:B------:R-:W-:-:S05]  /*0f60*/  LEA R20, R0, R9, 0x2 ;  /* 0x0000000900147211 */ /* 0x000fca00078e10ff */
[----:B------:R-:W1:Y:S01]  /*0f70*/  LDS.U16 R23, [R23] ;  /* 0x0000000017177984 */ /* 0x000e620000000400 */
[----:B0-----:R-:W-:-:S03]  /*0f80*/  IMAD R27, R0, 0x6, R9 ;  /* 0x00000006001b7824 */ /* 0x001fc600078e0209 */
[----:B------:R-:W0:Y:S04]  /*0f90*/  LDS.U16 R20, [R20] ;  /* 0x0000000014147984 */ /* 0x000e280000000400 */
[----:B------:R-:W2:Y:S01]  /*0fa0*/  LDS.U16 R27, [R27] ;  /* 0x000000001b1b7984 */ /* 0x000ea20000000400 */
[----:B-----5:R-:W-:Y:S01]  /*0fb0*/  IMAD.U32 R12, R12, 0x10000, RZ ;  /* 0x000100000c0c7824 */ /* 0x020fe200078e00ff */
[----:B-1----:R-:W-:Y:S02]  /*0fc0*/  SHF.L.U32 R25, R23, 0x10, RZ ;  /* 0x0000001017197819 */ /* 0x002fe400000006ff */
[----:B------:R-:W-:Y:S02]  /*0fd0*/  SHF.L.U32 R23, R10, 0x10, RZ ;  /* 0x000000100a177819 */ /* 0x000fe400000006ff */
[----:B0-----:R-:W-:Y:S01]  /*0fe0*/  SHF.L.U32 R21, R20, 0x10, RZ ;  /* 0x0000001014157819 */ /* 0x001fe200000006ff */
[----:B------:R-:W-:-:S04]  /*0ff0*/  FADD R25, R25, -R4 ;  /* 0x8000000419197221 */ /* 0x000fc80000000000 */
[----:B------:R-:W-:Y:S01]  /*1000*/  FMUL R10, R2, R25 ;  /* 0x00000019020a7220 */ /* 0x000fe20000400000 */
[----:B------:R-:W-:-:S03]  /*1010*/  FADD R21, R21, -R4 ;  /* 0x8000000415157221 */ /* 0x000fc60000000000 */
[----:B------:R-:W-:Y:S01]  /*1020*/  FFMA R10, R10, R23, R12 ;  /* 0x000000170a0a7223 */ /* 0x000fe2000000000c */
[----:B------:R-:W-:-:S04]  /*1030*/  FMUL R12, R2, R21 ;  /* 0x00000015020c7220 */ /* 0x000fc80000400000 */
[----:B------:R-:W-:Y:S02]  /*1040*/  F2FP.BF16.F32.PACK_AB R10, RZ, R10 ;  /* 0x0000000aff0a723e */ /* 0x000fe400000010ff */
[----:B------:R-:W-:-:S04]  /*1050*/  IADD3 R3, PT, PT, R0, R3, R0 ;  /* 0x0000000300037210 */ /* 0x000fc80007ffe000 */
[----:B------:R-:W-:-:S04]  /*1060*/  IADD3 R3, PT, PT, R0, R3, R0 ;  /* 0x0000000300037210 */ /* 0x000fc80007ffe000 */
[----:B------:R-:W-:Y:S01]  /*1070*/  ISETP.GE.U32.AND P0, PT, R3, 0x1000, PT ;  /* 0x000010000300780c */ /* 0x000fe20003f06070 */
[C---:B------:R-:W-:Y:S01]  /*1080*/  IMAD R11, R0.reuse, 0x4, R11 ;  /* 0x00000004000b7824 */ /* 0x040fe200078e020b */
[C---:B------:R-:W-:Y:S01]  /*1090*/  LEA R5, R0.reuse, R5, 0x2 ;  /* 0x0000000500057211 */ /* 0x040fe200078e10ff */
[C---:B------:R-:W-:Y:S01]  /*10a0*/  IMAD R9, R0.reuse, 0x8, R9 ;  /* 0x0000000800097824 */ /* 0x040fe200078e0209 */
[C---:B------:R-:W-:Y:S02]  /*10b0*/  LEA R13, R0.reuse, R13, 0x2 ;  /* 0x0000000d000d7211 */ /* 0x040fe400078e10ff */
[----:B------:R-:W-:Y:S02]  /*10c0*/  LEA R29, R0, R29, 0x2 ;  /* 0x0000001d001d7211 */ /* 0x000fe400078e10ff */
[----:B--2---:R-:W-:Y:S02]  /*10d0*/  SHF.L.U32 R25, R22, 0x10, RZ ;  /* 0x0000001016197819 */ /* 0x004fe400000006ff */
[----:B------:R-:W-:Y:S01]  /*10e0*/  SHF.L.U32 R22, R27, 0x10, RZ ;  /* 0x000000101b167819 */ /* 0x000fe200000006ff */
[----:B---3--:R-:W-:-:S04]  /*10f0*/  IMAD.U32 R23, R28, 0x10000, RZ ;  /* 0x000100001c177824 */ /* 0x008fc800078e00ff */
[----:B------:R-:W-:-:S04]  /*1100*/  FADD R21, R22, -R4 ;  /* 0x8000000416157221 */ /* 0x000fc80000000000 */
[----:B------:R-:W-:Y:S01]  /*1110*/  FMUL R21, R2, R21 ;  /* 0x0000001502157220 */ /* 0x000fe20000400000 */
[----:B------:R-:W-:Y:S01]  /*1120*/  FFMA R12, R12, R23, R25 ;  /* 0x000000170c0c7223 */ /* 0x000fe20000000019 */
[----:B----4-:R-:W-:Y:S01]  /*1130*/  IMAD.U32 R24, R24, 0x10000, RZ ;  /* 0x0001000018187824 */ /* 0x010fe200078e00ff */
[----:B------:R-:W-:Y:S02]  /*1140*/  PRMT R23, R10, 0x7610, R23 ;  /* 0x000076100a177816 */ /* 0x000fe40000000017 */
[----:B------:R-:W-:-:S05]  /*1150*/  SHF.L.U32 R26, R26, 0x10, RZ ;  /* 0x000000101a1a7819 */ /* 0x000fca00000006ff */
[----:B------:R-:W-:Y:S01]  /*1160*/  FFMA R21, R21, R24, R26 ;  /* 0x0000001815157223 */ /* 0x000fe2000000001a */
[----:B------:R-:W-:Y:S01]  /*1170*/  IMAD.WIDE.U32 R24, R7, 0x2, R14 ;  /* 0x0000000207187825 */ /* 0x000fe200078e000e */
[----:B------:R-:W-:-:S03]  /*1180*/  F2FP.BF16.F32.PACK_AB R12, RZ, R12 ;  /* 0x0000000cff0c723e */ /* 0x000fc600000010ff */
[----:B------:R-:W-:Y:S01]  /*1190*/  F2FP.BF16.F32.PACK_AB R10, RZ, R21 ;  /* 0x00000015ff0a723e */ /* 0x000fe200000010ff */
[----:B------:R0:W-:Y:S01]  /*11a0*/  STG.E.U16 desc[UR8][R24.64], R23 ;  /* 0x0000001718007986 */ /* 0x0001e2000c101508 */
[----:B------:R-:W-:-:S04]  /*11b0*/  IMAD.WIDE.U32 R20, R8, 0x2, R14 ;  /* 0x0000000208147825 */ /* 0x000fc800078e000e */
[----:B0-----:R-:W-:-:S05]  /*11c0*/  IMAD.WIDE.U32 R22, R6, 0x2, R14 ;  /* 0x0000000206167825 */ /* 0x001fca00078e000e */
[----:B------:R3:W-:Y:S04]  /*11d0*/  STG.E.U16 desc[UR8][R22.64], R12 ;  /* 0x0000000c16007986 */ /* 0x0007e8000c101508 */
[----:B------:R3:W-:Y:S01]  /*11e0*/  STG.E.U16 desc[UR8][R20.64], R10 ;  /* 0x0000000a14007986 */ /* 0x0007e2000c101508 */
[C---:B------:R-:W-:Y:S01]  /*11f0*/  LEA R7, R0.reuse, R7, 0x2 ;  /* 0x0000000700077211 */ /* 0x040fe200078e10ff */
[C---:B------:R-:W-:Y:S01]  /*1200*/  IMAD R6, R0.reuse, 0x4, R6 ;  /* 0x0000000400067824 */ /* 0x040fe200078e0206 */
[----:B------:R-:W-:Y:S01]  /*1210*/  LEA R8, R0, R8, 0x2 ;  /* 0x0000000800087211 */ /* 0x000fe200078e10ff */
[----:B------:R-:W-:Y:S06]  /*1220*/  @!P0 BRA `(.L_x_19) ;  /* 0xfffffff800dc8947 */ /* 0x000fec000383ffff */
[----:B------:R-:W-:Y:S05]  /*1230*/  EXIT ;  /* 0x000000000000794d */ /* 0x000fea0003800000 */
        .weak           $__internal_0_$__cuda_sm20_div_u16
        .type           $__internal_0_$__cuda_sm20_div_u16,@function
        .size           $__internal_0_$__cuda_sm20_div_u16,(.L_x_21 - $__internal_0_$__cuda_sm20_div_u16)
$__internal_0_$__cuda_sm20_div_u16:
[----:B------:R-:W0:Y:S01]  /*1240*/  I2F.U16 R5, R4 ;  /* 0x0000000400057306 */ /* 0x000e220000101000 */
[----:B------:R-:W-:Y:S01]  /*1250*/  HFMA2 R7, -RZ, RZ, 15, 0 ;  /* 0x4b800000ff077431 */ /* 0x000fe200000001ff */
[----:B------:R-:W-:Y:S02]  /*1260*/  I2FP.F32.U32.RZ R2, R2 ;  /* 0x0000000200027245 */ /* 0x000fe4000020d000 */
[C---:B0-----:R-:W-:Y:S02]  /*1270*/  FSETP.GEU.AND P1, PT, |R5|.reuse, 1.175494350822287508e-38, PT ;  /* 0x008000000500780b */ /* 0x041fe40003f2e200 */
[----:B------:R-:W-:Y:S02]  /*1280*/  FSETP.GT.AND P0, PT, |R5|, 8.50705917302346158658e+37, PT ;  /* 0x7e8000000500780b */ /* 0x000fe40003f04200 */
[----:B------:R-:W-:-:S04]  /*1290*/  FSEL R7, R7, 1, !P1 ;  /* 0x3f80000007077808 */ /* 0x000fc80004800000 */
[----:B------:R-:W-:Y:S02]  /*12a0*/  FSEL R8, R7, 0.25, !P0 ;  /* 0x3e80000007087808 */ /* 0x000fe40004000000 */
[----:B------:R-:W-:Y:S02]  /*12b0*/  ISETP.NE.U32.AND P0, PT, R4, RZ, PT ;  /* 0x000000ff0400720c */ /* 0x000fe40003f05070 */
[----:B------:R-:W-:Y:S01]  /*12c0*/  MOV R4, R9 ;  /* 0x0000000900047202 */ /* 0x000fe20000000f00 */
[----:B------:R-:W-:-:S06]  /*12d0*/  FMUL R7, R5, R8 ;  /* 0x0000000805077220 */ /* 0x000fcc0000400000 */
[----:B------:R-:W0:Y:S02]  /*12e0*/  MUFU.RCP R7, R7 ;  /* 0x0000000700077308 */ /* 0x000e240000001000 */
[----:B0-----:R-:W-:-:S05]  /*12f0*/  FMUL R8, R8, R7 ;  /* 0x0000000708087220 */ /* 0x001fca0000400000 */
[----:B------:R-:W-:-:S05]  /*1300*/  IADD3 R5, PT, PT, R8, 0x2, RZ ;  /* 0x0000000208057810 */ /* 0x000fca0007ffe0ff */
[----:B------:R-:W-:Y:S01]  /*1310*/  FMUL.RZ R2, R2, R5 ;  /* 0x0000000502027220 */ /* 0x000fe2000040c000 */
[----:B------:R-:W-:-:S05]  /*1320*/  HFMA2 R5, -RZ, RZ, 0, 0 ;  /* 0x00000000ff057431 */ /* 0x000fca00000001ff */
[----:B------:R-:W0:Y:S02]  /*1330*/  F2I.U32.TRUNC.NTZ R2, R2 ;  /* 0x0000000200027305 */ /* 0x000e24000020f000 */
[----:B0-----:R-:W-:Y:S01]  /*1340*/  LOP3.LUT R8, R2, 0xffff, RZ, 0xc0, !PT ;  /* 0x0000ffff02087812 */ /* 0x001fe200078ec0ff */
[----:B------:R-:W-:Y:S01]  /*1350*/  @!P0 IMAD.MOV.U32 R8, RZ, RZ, -0x1 ;  /* 0xffffffffff088424 */ /* 0x000fe200078e00ff */
[----:B------:R-:W-:Y:S06]  /*1360*/  RET.REL.NODEC R4 `(_Z15LayerNormKernelPK13__nv_bfloat16PS_S1_S1_f) ;  /* 0xffffffec04247950 */ /* 0x000fec0003c3ffff */
.L_x_20:
[----:B------:R-:W-:-:S00]  /*1370*/  BRA `(.L_x_20) ;  /* 0xfffffffc00fc7947 */ /* 0x000fc0000383ffff */
[----:B------:R-:W-:-:S00]  /*1380*/  NOP ;  /* 0x0000000000007918 */ /* 0x000fc00000000000 */
[----:B------:R-:W-:-:S00]  /*1390*/  NOP ;  /* 0x0000000000007918 */ /* 0x000fc00000000000 */
[----:B------:R-:W-:-:S00]  /*13a0*/  NOP ;  /* 0x0000000000007918 */ /* 0x000fc00000000000 */
[----:B------:R-:W-:-:S00]  /*13b0*/  NOP ;  /* 0x0000000000007918 */ /* 0x000fc00000000000 */
[----:B------:R-:W-:-:S00]  /*13c0*/  NOP ;  /* 0x0000000000007918 */ /* 0x000fc00000000000 */
[----:B------:R-:W-:-:S00]  /*13d0*/  NOP ;  /* 0x0000000000007918 */ /* 0x000fc00000000000 */
[----:B------:R-:W-:-:S00]  /*13e0*/  NOP ;  /* 0x0000000000007918 */ /* 0x000fc00000000000 */
[----:B------:R-:W-:-:S00]  /*13f0*/  NOP ;  /* 0x0000000000007918 */ /* 0x000fc00000000000 */
.L_x_21:


//--------------------- .nv.shared._Z15LayerNormKernelPK13__nv_bfloat16PS_S1_S1_f --------------------------
	.section	.nv.shared._Z15LayerNormKernelPK13__nv_bfloat16PS_S1_S1_f,"aw",@nobits
	.sectionflags	@""
	.align	4
.nv.shared._Z15LayerNormKernelPK13__nv_bfloat16PS_S1_S1_f:
	.zero		11272


//--------------------- .nv.shared.reserved.0     --------------------------
	.section	.nv.shared.reserved.0,"aw",@nobits
	.weak		__nv_reservedSMEM_offset_0_alias
	.size		__nv_reservedSMEM_offset_0_alias, 0, 64
	.other		__nv_reservedSMEM_offset_0_alias,@"STO_CUDA_RESERVED_SHARED STV_DEFAULT"
__nv_reservedSMEM_offset_0_alias:
	.zero		0
	.zero		64


//--------------------- .nv.constant0._Z15LayerNormKernelPK13__nv_bfloat16PS_S1_S1_f --------------------------
	.section	.nv.constant0._Z15LayerNormKernelPK13__nv_bfloat16PS_S1_S1_f,"a",@progbits
	.sectionflags	@""
	.align	4
.nv.constant0._Z15LayerNormKernelPK13__nv_bfloat16PS_S1_S1_f:
	.zero		932


//--------------------- SYMBOLS --------------------------

	.type		.nv.reservedSmem.offset0,@object
	.size		.nv.reservedSmem.offset0,0x4
	.type		.nv.reservedSmem.cap,@object
	.size		.nv.reservedSmem.cap,0x4
